//
// Generated by NVIDIA NVVM Compiler
//
// Compiler Build ID: CL-36424714
// Cuda compilation tools, release 13.0, V13.0.88
// Based on NVVM 20.0.0
//

.version 9.0
.target sm_100
.address_size 64

	// .globl	_Z7displayv
.extern .func  (.param .b32 func_retval0) vprintf
(
	.param .b64 vprintf_param_0,
	.param .b64 vprintf_param_1
)
;
.global .align 1 .b8 $str[56] = {66, 108, 111, 99, 107, 32, 58, 32, 37, 100, 32, 45, 62, 32, 84, 104, 114, 101, 97, 100, 88, 32, 61, 32, 37, 100, 44, 32, 84, 104, 114, 101, 97, 100, 89, 32, 61, 32, 37, 100, 44, 32, 84, 104, 114, 101, 97, 100, 90, 32, 61, 32, 37, 100, 10};

.visible .entry _Z7displayv()
{
	.local .align 16 .b8 	__local_depot0[16];
	.reg .b64 	%SP;
	.reg .b64 	%SPL;
	.reg .b32 	%r<7>;
	.reg .b64 	%rd<5>;

	mov.u64 	%SPL, __local_depot0;
	cvta.local.u64 	%SP, %SPL;
	add.u64 	%rd1, %SP, 0;
	add.u64 	%rd2, %SPL, 0;
	mov.u32 	%r1, %tid.x;
	mov.u32 	%r2, %tid.y;
	mov.u32 	%r3, %tid.z;
	mov.u32 	%r4, %ctaid.x;
	st.local.v4.u32 	[%rd2], {%r4, %r1, %r2, %r3};
	mov.u64 	%rd3, $str;
	cvta.global.u64 	%rd4, %rd3;
	{ // callseq 0, 0
	.param .b64 param0;
	st.param.b64 	[param0], %rd4;
	.param .b64 param1;
	st.param.b64 	[param1], %rd1;
	.param .b32 retval0;
	call.uni (retval0), 
	vprintf, 
	(
	param0, 
	param1
	);
	ld.param.b32 	%r5, [retval0];
	} // callseq 0
	ret;

}


// ===== COMPILED SASS (sm_100) =====

	.target	sm_100

	.elftype	@"ET_EXEC"


//--------------------- .note.nv.tkinfo           --------------------------
	.section	.note.nv.tkinfo,"",@"SHT_NOTE"
	.sectionflags	@"SHF_NOTE_NV_TKINFO"
	.tkinfo
        /*0018*/ 	.word	0x00000002
        /*0030*/ 	.string	""
        /*0030*/ 	.string	"ptxas"
        /*0030*/ 	.string	"Cuda compilation tools, release 13.0, V13.0.88"
        /*0030*/ 	.string	"Build cuda_13.0.r13.0/compiler.36424714_0"
        /*0030*/ 	.string	"-arch sm_100 -m 64 "



//--------------------- .note.nv.cuinfo           --------------------------
	.section	.note.nv.cuinfo,"",@"SHT_NOTE"
	.sectionflags	@"SHF_NOTE_NV_CUINFO"
        /*0018*/ 	.short	0x0002
        /*001a*/ 	.short	0x0064
        /*001c*/ 	.short	0x0082
	.zero		2


//--------------------- .nv.info                  --------------------------
	.section	.nv.info,"",@"SHT_CUDA_INFO"
	.align	4


	//----- nvinfo : EIATTR_REGCOUNT
	.align		4
        /*0000*/ 	.byte	0x04, 0x2f
        /*0002*/ 	.short	(.L_2 - .L_1)
	.align		4
.L_1:
        /*0004*/ 	.word	index@(_Z7displayv)
        /*0008*/ 	.word	0x00000018


	//----- nvinfo : EIATTR_FRAME_SIZE
	.align		4
.L_2:
        /*000c*/ 	.byte	0x04, 0x11
        /*000e*/ 	.short	(.L_4 - .L_3)
	.align		4
.L_3:
        /*0010*/ 	.word	index@(_Z7displayv)
        /*0014*/ 	.word	0x00000010


	//----- nvinfo : EIATTR_MIN_STACK_SIZE
	.align		4
.L_4:
        /*0018*/ 	.byte	0x04, 0x12
        /*001a*/ 	.short	(.L_6 - .L_5)
	.align		4
.L_5:
        /*001c*/ 	.word	index@(_Z7displayv)
        /*0020*/ 	.word	0x00000010
.L_6:


//--------------------- .nv.compat                --------------------------
	.section	.nv.compat,"",@"SHT_CUDA_COMPAT_INFO"
	.align	4
        /*0000*/ 	.byte	0x02, 0x09, 0x00, 0x00, 0x02, 0x02, 0x01, 0x00, 0x02, 0x05, 0x05, 0x00, 0x03, 0x07, 0x01, 0x01
        /*0010*/ 	.byte	0x02, 0x03, 0x00, 0x00, 0x02, 0x06, 0x01, 0x00, 0x04, 0x0b, 0x08, 0x00, 0x09, 0x00, 0x00, 0x00
        /*0020*/ 	.byte	0x00, 0x00, 0x00, 0x00


//--------------------- .nv.info._Z7displayv      --------------------------
	.section	.nv.info._Z7displayv,"",@"SHT_CUDA_INFO"
	.sectionflags	@""
	.align	4


	//----- nvinfo : EIATTR_CUDA_API_VERSION
	.align		4
        /*0000*/ 	.byte	0x04, 0x37
        /*0002*/ 	.short	(.L_8 - .L_7)
.L_7:
        /*0004*/ 	.word	0x00000082


	//----- nvinfo : EIATTR_SPARSE_MMA_MASK
	.align		4
.L_8:
        /*0008*/ 	.byte	0x03, 0x50
        /*000a*/ 	.short	0x0000


	//----- nvinfo : EIATTR_MAXREG_COUNT
	.align		4
        /*000c*/ 	.byte	0x03, 0x1b
        /*000e*/ 	.short	0x00ff


	//----- nvinfo : EIATTR_EXTERNS
	.align		4
        /*0010*/ 	.byte	0x04, 0x0f
        /*0012*/ 	.short	(.L_10 - .L_9)


	//   ....[0]....
	.align		4
.L_9:
        /*0014*/ 	.word	index@(vprintf)


	//----- nvinfo : EIATTR_MERCURY_ISA_VERSION
	.align		4
.L_10:
        /*0018*/ 	.byte	0x03, 0x5f
        /*001a*/ 	.short	0x0101


	//----- nvinfo : EIATTR_VRC_CTA_INIT_COUNT
	.align		4
        /*001c*/ 	.byte	0x02, 0x4a
	.zero		1
	.zero		1


	//----- nvinfo : EIATTR_SYSCALL_OFFSETS
	.align		4
        /*0020*/ 	.byte	0x04, 0x46
        /*0022*/ 	.short	(.L_12 - .L_11)


	//   ....[0]....
.L_11:
        /*0024*/ 	.word	0x00000110


	//----- nvinfo : EIATTR_EXIT_INSTR_OFFSETS
	.align		4
.L_12:
        /*0028*/ 	.byte	0x04, 0x1c
        /*002a*/ 	.short	(.L_14 - .L_13)


	//   ....[0]....
.L_13:
        /*002c*/ 	.word	0x00000120


	//----- nvinfo : EIATTR_SW_WAR
	.align		4
.L_14:
        /*0030*/ 	.byte	0x04, 0x36
        /*0032*/ 	.short	(.L_16 - .L_15)
.L_15:
        /*0034*/ 	.word	0x00000008
.L_16:


//--------------------- .nv.callgraph             --------------------------
	.section	.nv.callgraph,"",@"SHT_CUDA_CALLGRAPH"
	.align	4
	.sectionentsize	8
	.align		4
        /*0000*/ 	.word	0x00000000
	.align		4
        /*0004*/ 	.word	0xffffffff
	.align		4
        /*0008*/ 	.word	index@(_Z7displayv)
	.align		4
        /*000c*/ 	.word	index@(vprintf)
	.align		4
        /*0010*/ 	.word	0x00000000
	.align		4
        /*0014*/ 	.word	0xfffffffe
	.align		4
        /*0018*/ 	.word	0x00000000
	.align		4
        /*001c*/ 	.word	0xfffffffd
	.align		4
        /*0020*/ 	.word	0x00000000
	.align		4
        /*0024*/ 	.word	0xfffffffc


//--------------------- .nv.constant4             --------------------------
	.section	.nv.constant4,"a",@progbits
	.align	8
	.align		8
.nv.constant4:
        /*0000*/ 	.dword	vprintf
	.align		8
        /*0008*/ 	.dword	$str


//--------------------- .text._Z7displayv         --------------------------
	.section	.text._Z7displayv,"ax",@progbits
	.align	128
        .global         _Z7displayv
        .type           _Z7displayv,@function
        .size           _Z7displayv,(.L_x_2 - _Z7displayv)
        .other          _Z7displayv,@"STO_CUDA_ENTRY STV_DEFAULT"
_Z7displayv:
.text._Z7displayv:
[----:B------:R-:W0:Y:S01]  /*0000*/  LDC R1, c[0x0][0x37c] ;  /* 0x0000df00ff017b82 */ /* 0x000e220000000800 */
[----:B------:R-:W1:Y:S01]  /*0010*/  S2R R9, SR_TID.X ;  /* 0x0000000000097919 */ /* 0x000e620000002100 */
[----:B0-----:R-:W-:Y:S01]  /*0020*/  VIADD R1, R1, 0xfffffff0 ;  /* 0xfffffff001017836 */ /* 0x001fe20000000000 */
[----:B------:R-:W-:Y:S01]  /*0030*/  MOV R0, 0x0 ;  /* 0x0000000000007802 */ /* 0x000fe20000000f00 */
[----:B------:R-:W0:Y:S01]  /*0040*/  LDCU UR4, c[0x0][0x2f8] ;  /* 0x00005f00ff0477ac */ /* 0x000e220008000800 */
[----:B------:R-:W1:Y:S03]  /*0050*/  S2R R10, SR_TID.Y ;  /* 0x00000000000a7919 */ /* 0x000e660000002200 */
[----:B------:R2:W3:Y:S01]  /*0060*/  LDC.64 R2, c[0x4][R0] ;  /* 0x0100000000027b82 */ /* 0x0004e20000000a00 */
[----:B------:R-:W4:Y:S01]  /*0070*/  LDCU.64 UR6, c[0x4][0x8] ;  /* 0x01000100ff0677ac */ /* 0x000f220008000a00 */
[----:B------:R-:W1:Y:S01]  /*0080*/  S2R R11, SR_TID.Z ;  /* 0x00000000000b7919 */ /* 0x000e620000002300 */
[----:B------:R-:W5:Y:S01]  /*0090*/  LDCU UR5, c[0x0][0x2fc] ;  /* 0x00005f80ff0577ac */ /* 0x000f620008000800 */
[----:B------:R-:W1:Y:S01]  /*00a0*/  S2R R8, SR_CTAID.X ;  /* 0x0000000000087919 */ /* 0x000e620000002500 */
[----:B0-----:R-:W-:Y:S01]  /*00b0*/  IADD3 R6, P0, PT, R1, UR4, RZ ;  /* 0x0000000401067c10 */ /* 0x001fe2000ff1e0ff */
[----:B----4-:R-:W-:Y:S01]  /*00c0*/  IMAD.U32 R4, RZ, RZ, UR6 ;  /* 0x00000006ff047e24 */ /* 0x010fe2000f8e00ff */
[----:B------:R-:W-:-:S03]  /*00d0*/  MOV R5, UR7 ;  /* 0x0000000700057c02 */ /* 0x000fc60008000f00 */
[----:B-----5:R-:W-:Y:S01]  /*00e0*/  IMAD.X R7, RZ, RZ, UR5, P0 ;  /* 0x00000005ff077e24 */ /* 0x020fe200080e06ff */
[----:B-1----:R2:W-:Y:S07]  /*00f0*/  STL.128 [R1], R8 ;  /* 0x0000000801007387 */ /* 0x0025ee0000100c00 */
[----:B------:R-:W-:-:S07]  /*0100*/  LEPC R20, `(.L_x_0) ;  /* 0x000000001014794e */ /* 0x000fce0000000000 */
[----:B--23--:R-:W-:Y:S05]  /*0110*/  CALL.ABS.NOINC R2 ;  /* 0x0000000002007343 */ /* 0x00cfea0003c00000 */
.L_x_0:
[----:B------:R-:W-:Y:S05]  /*0120*/  EXIT ;  /* 0x000000000000794d */ /* 0x000fea0003800000 */
.L_x_1:
[----:B------:R-:W-:-:S00]  /*0130*/  BRA `(.L_x_1) ;  /* 0xfffffffc00fc7947 */ /* 0x000fc0000383ffff */
[----:B------:R-:W-:-:S00]  /*0140*/  NOP ;  /* 0x0000000000007918 */ /* 0x000fc00000000000 */
        /* <DEDUP_REMOVED lines=11> */
.L_x_2:


//--------------------- .nv.global.init           --------------------------
	.section	.nv.global.init,"aw",@progbits
.nv.global.init:
	.type		$str,@object
	.size		$str,(.L_0 - $str)
$str:
        /*0000*/ 	.byte	0x42, 0x6c, 0x6f, 0x63, 0x6b, 0x20, 0x3a, 0x20, 0x25, 0x64, 0x20, 0x2d, 0x3e, 0x20, 0x54, 0x68
        /*0010*/ 	.byte	0x72, 0x65, 0x61, 0x64, 0x58, 0x20, 0x3d, 0x20, 0x25, 0x64, 0x2c, 0x20, 0x54, 0x68, 0x72, 0x65
        /*0020*/ 	.byte	0x61, 0x64, 0x59, 0x20, 0x3d, 0x20, 0x25, 0x64, 0x2c, 0x20, 0x54, 0x68, 0x72, 0x65, 0x61, 0x64
        /*0030*/ 	.byte	0x5a, 0x20, 0x3d, 0x20, 0x25, 0x64, 0x0a, 0x00
.L_0:


//--------------------- .nv.shared.reserved.0     --------------------------
	.section	.nv.shared.reserved.0,"aw",@nobits
	.weak		__nv_reservedSMEM_offset_0_alias
	.size		__nv_reservedSMEM_offset_0_alias, 0, 64
	.other		__nv_reservedSMEM_offset_0_alias,@"STO_CUDA_RESERVED_SHARED STV_DEFAULT"
__nv_reservedSMEM_offset_0_alias:
	.zero		0
	.zero		64


//--------------------- .nv.constant0._Z7displayv --------------------------
	.section	.nv.constant0._Z7displayv,"a",@progbits
	.sectionflags	@""
	.align	4
.nv.constant0._Z7displayv:
	.zero		896


//--------------------- SYMBOLS --------------------------

	.type		.nv.reservedSmem.offset0,@object
	.size		.nv.reservedSmem.offset0,0x4
	.type		vprintf,@function
